	.headerflags	@"EF_CUDA_TEXMODE_UNIFIED EF_CUDA_64BIT_ADDRESS EF_CUDA_ACCELERATORS EF_CUDA_SM90 EF_CUDA_VIRTUAL_SM(EF_CUDA_SM90)"
	.elftype	@"ET_EXEC"


//--------------------- .nv.info                  --------------------------
	.section	.nv.info,"",@"SHT_CUDA_INFO"
	.align	4


	//----- nvinfo : EIATTR_REGCOUNT
	.align		4
        /*0000*/ 	.byte	0x04, 0x2f
        /*0002*/ 	.short	(.L_2 - .L_1)
	.align		4
.L_1:
        /*0004*/ 	.word	index@(triton_per_fused__log_softmax_mean_mul_sub_xlogy_3)
        /*0008*/ 	.word	0x0000001e


	//----- nvinfo : EIATTR_MIN_STACK_SIZE
	.align		4
.L_2:
        /*000c*/ 	.byte	0x04, 0x12
        /*000e*/ 	.short	(.L_4 - .L_3)
	.align		4
.L_3:
        /*0010*/ 	.word	index@(triton_per_fused__log_softmax_mean_mul_sub_xlogy_3)
        /*0014*/ 	.word	0x00000000


	//----- nvinfo : EIATTR_FRAME_SIZE
	.align		4
.L_4:
        /*0018*/ 	.byte	0x04, 0x11
        /*001a*/ 	.short	(.L_6 - .L_5)
	.align		4
.L_5:
        /*001c*/ 	.word	index@(triton_per_fused__log_softmax_mean_mul_sub_xlogy_3)
        /*0020*/ 	.word	0x00000000


	//----- nvinfo : EIATTR_MIN_STACK_SIZE
	.align		4
.L_6:
        /*0024*/ 	.byte	0x04, 0x12
        /*0026*/ 	.short	(.L_8 - .L_7)
	.align		4
.L_7:
        /*0028*/ 	.word	index@(triton_per_fused__log_softmax_mean_mul_sub_xlogy_3)
        /*002c*/ 	.word	0x00000000
.L_8:


//--------------------- .nv.info.triton_per_fused__log_softmax_mean_mul_sub_xlogy_3 --------------------------
	.section	.nv.info.triton_per_fused__log_softmax_mean_mul_sub_xlogy_3,"",@"SHT_CUDA_INFO"
	.sectionflags	@""
	.align	4


	//----- nvinfo : EIATTR_CUDA_API_VERSION
	.align		4
        /*0000*/ 	.byte	0x04, 0x37
        /*0002*/ 	.short	(.L_10 - .L_9)
.L_9:
        /*0004*/ 	.word	0x0000007c


	//----- nvinfo : EIATTR_KPARAM_INFO
	.align		4
.L_10:
        /*0008*/ 	.byte	0x04, 0x17
        /*000a*/ 	.short	(.L_12 - .L_11)
.L_11:
        /*000c*/ 	.word	0x00000000
        /*0010*/ 	.short	0x0003
        /*0012*/ 	.short	0x0018
        /*0014*/ 	.byte	0x00, 0xf0, 0x11, 0x00


	//----- nvinfo : EIATTR_KPARAM_INFO
	.align		4
.L_12:
        /*0018*/ 	.byte	0x04, 0x17
        /*001a*/ 	.short	(.L_14 - .L_13)
.L_13:
        /*001c*/ 	.word	0x00000000
        /*0020*/ 	.short	0x0002
        /*0022*/ 	.short	0x0010
        /*0024*/ 	.byte	0x00, 0xf4, 0x21, 0x00


	//----- nvinfo : EIATTR_KPARAM_INFO
	.align		4
.L_14:
        /*0028*/ 	.byte	0x04, 0x17
        /*002a*/ 	.short	(.L_16 - .L_15)
.L_15:
        /*002c*/ 	.word	0x00000000
        /*0030*/ 	.short	0x0001
        /*0032*/ 	.short	0x0008
        /*0034*/ 	.byte	0x00, 0xf4, 0x21, 0x00


	//----- nvinfo : EIATTR_KPARAM_INFO
	.align		4
.L_16:
        /*0038*/ 	.byte	0x04, 0x17
        /*003a*/ 	.short	(.L_18 - .L_17)
.L_17:
        /*003c*/ 	.word	0x00000000
        /*0040*/ 	.short	0x0000
        /*0042*/ 	.short	0x0000
        /*0044*/ 	.byte	0x00, 0xf4, 0x21, 0x00


	//----- nvinfo : EIATTR_SPARSE_MMA_MASK
	.align		4
.L_18:
        /*0048*/ 	.byte	0x03, 0x50
        /*004a*/ 	.short	0x0000


	//----- nvinfo : EIATTR_MAXREG_COUNT
	.align		4
        /*004c*/ 	.byte	0x03, 0x1b
        /*004e*/ 	.short	0x00ff


	//----- nvinfo : EIATTR_COOP_GROUP_MASK_REGIDS
	.align		4
        /*0050*/ 	.byte	0x04, 0x29
        /*0052*/ 	.short	(.L_20 - .L_19)


	//   ....[0]....
.L_19:
        /*0054*/ 	.word	0xffffffff


	//   ....[1]....
        /*0058*/ 	.word	0xffffffff


	//   ....[2]....
        /*005c*/ 	.word	0xffffffff


	//   ....[3]....
        /*0060*/ 	.word	0xffffffff


	//   ....[4]....
        /*0064*/ 	.word	0xffffffff


	//   ....[5]....
        /*0068*/ 	.word	0xffffffff


	//----- nvinfo : EIATTR_COOP_GROUP_INSTR_OFFSETS
	.align		4
.L_20:
        /*006c*/ 	.byte	0x04, 0x28
        /*006e*/ 	.short	(.L_22 - .L_21)


	//   ....[0]....
.L_21:
        /*0070*/ 	.word	0x00000d10


	//   ....[1]....
        /*0074*/ 	.word	0x00000d40


	//   ....[2]....
        /*0078*/ 	.word	0x00000d70


	//   ....[3]....
        /*007c*/ 	.word	0x00000d90


	//   ....[4]....
        /*0080*/ 	.word	0x00000dc0


	//   ....[5]....
        /*0084*/ 	.word	0x00000e30


	//----- nvinfo : EIATTR_EXIT_INSTR_OFFSETS
	.align		4
.L_22:
        /*0088*/ 	.byte	0x04, 0x1c
        /*008a*/ 	.short	(.L_24 - .L_23)


	//   ....[0]....
.L_23:
        /*008c*/ 	.word	0x00000ea0


	//   ....[1]....
        /*0090*/ 	.word	0x00000ee0


	//----- nvinfo : EIATTR_REQNTID
	.align		4
.L_24:
        /*0094*/ 	.byte	0x04, 0x10
        /*0096*/ 	.short	(.L_26 - .L_25)
.L_25:
        /*0098*/ 	.word	0x00000040
        /*009c*/ 	.word	0x00000001
        /*00a0*/ 	.word	0x00000001


	//----- nvinfo : EIATTR_CBANK_PARAM_SIZE
	.align		4
.L_26:
        /*00a4*/ 	.byte	0x03, 0x19
        /*00a6*/ 	.short	0x001c


	//----- nvinfo : EIATTR_PARAM_CBANK
	.align		4
        /*00a8*/ 	.byte	0x04, 0x0a
        /*00aa*/ 	.short	(.L_28 - .L_27)
	.align		4
.L_27:
        /*00ac*/ 	.word	index@(.nv.constant0.triton_per_fused__log_softmax_mean_mul_sub_xlogy_3)
        /*00b0*/ 	.short	0x0210
        /*00b2*/ 	.short	0x001c


	//----- nvinfo : EIATTR_SW_WAR
	.align		4
.L_28:
        /*00b4*/ 	.byte	0x04, 0x36
        /*00b6*/ 	.short	(.L_30 - .L_29)
.L_29:
        /*00b8*/ 	.word	0x00000008
.L_30:


//--------------------- .nv.callgraph             --------------------------
	.section	.nv.callgraph,"",@"SHT_CUDA_CALLGRAPH"
	.align	4
	.sectionentsize	8
	.align		4
        /*0000*/ 	.word	0x00000000
	.align		4
        /*0004*/ 	.word	0xffffffff
	.align		4
        /*0008*/ 	.word	0x00000000
	.align		4
        /*000c*/ 	.word	0xfffffffe
	.align		4
        /*0010*/ 	.word	0x00000000
	.align		4
        /*0014*/ 	.word	0xfffffffd
	.align		4
        /*0018*/ 	.word	0x00000000
	.align		4
        /*001c*/ 	.word	0xfffffffc


//--------------------- .nv.constant4             --------------------------
	.section	.nv.constant4,"a",@progbits
	.align	8
	.align		8
.nv.constant4:
        /*0000*/ 	.dword	_$_str


//--------------------- .text.triton_per_fused__log_softmax_mean_mul_sub_xlogy_3 --------------------------
	.section	.text.triton_per_fused__log_softmax_mean_mul_sub_xlogy_3,"ax",@progbits
	.sectionflags	@"SHF_BARRIERS=1"
	.align	128
        .global         triton_per_fused__log_softmax_mean_mul_sub_xlogy_3
        .type           triton_per_fused__log_softmax_mean_mul_sub_xlogy_3,@function
        .size           triton_per_fused__log_softmax_mean_mul_sub_xlogy_3,(.L_x_1 - triton_per_fused__log_softmax_mean_mul_sub_xlogy_3)
        .other          triton_per_fused__log_softmax_mean_mul_sub_xlogy_3,@"STO_CUDA_ENTRY STV_DEFAULT"
triton_per_fused__log_softmax_mean_mul_sub_xlogy_3:
.text.triton_per_fused__log_softmax_mean_mul_sub_xlogy_3:
[----:B------:R-:W0:Y:S01]  /*0000*/  LDC R1, c[0x0][0x28] ;  /* 0x00000a00ff017b82 */ /* 0x000e220000000800 */
[----:B------:R-:W1:Y:S07]  /*0010*/  S2R R0, SR_TID.X ;  /* 0x0000000000007919 */ /* 0x000e6e0000002100 */
[----:B------:R-:W2:Y:S01]  /*0020*/  LDC.64 R16, c[0x0][0x220] ;  /* 0x00008800ff107b82 */ /* 0x000ea20000000a00 */
[----:B------:R-:W-:-:S07]  /*0030*/  ULDC.64 UR6, c[0x0][0x208] ;  /* 0x0000820000067ab9 */ /* 0x000fce0000000a00 */
[----:B------:R-:W3:Y:S01]  /*0040*/  LDC.64 R14, c[0x0][0x218] ;  /* 0x00008600ff0e7b82 */ /* 0x000ee20000000a00 */
[----:B-1----:R-:W-:-:S04]  /*0050*/  SHF.L.U32 R2, R0, 0x2, RZ ;  /* 0x0000000200027819 */ /* 0x002fc800000006ff */
[----:B------:R-:W-:-:S04]  /*0060*/  LOP3.LUT R5, R2, 0xc0, RZ, 0xc0, !PT ;  /* 0x000000c002057812 */ /* 0x000fc800078ec0ff */
[----:B------:R-:W-:-:S05]  /*0070*/  LOP3.LUT R5, R5, 0xf, R0, 0xf8, !PT ;  /* 0x0000000f05057812 */ /* 0x000fca00078ef800 */
[----:B--2---:R-:W-:-:S05]  /*0080*/  IMAD.WIDE.U32 R16, R5, 0x4, R16 ;  /* 0x0000000405107825 */ /* 0x004fca00078e0010 */
[----:B------:R-:W2:Y:S04]  /*0090*/  LDG.E R11, desc[UR6][R16.64] ;  /* 0x00000006100b7981 */ /* 0x000ea8000c1e1900 */
[----:B------:R-:W4:Y:S04]  /*00a0*/  LDG.E R6, desc[UR6][R16.64+0x40] ;  /* 0x0000400610067981 */ /* 0x000f28000c1e1900 */
[----:B------:R-:W5:Y:S04]  /*00b0*/  LDG.E R4, desc[UR6][R16.64+0x80] ;  /* 0x0000800610047981 */ /* 0x000f68000c1e1900 */
[----:B------:R-:W5:Y:S01]  /*00c0*/  LDG.E R8, desc[UR6][R16.64+0xc0] ;  /* 0x0000c00610087981 */ /* 0x000f62000c1e1900 */
[----:B---3--:R-:W-:-:S05]  /*00d0*/  IMAD.WIDE.U32 R14, R5, 0x4, R14 ;  /* 0x00000004050e7825 */ /* 0x008fca00078e000e */
[----:B------:R-:W3:Y:S04]  /*00e0*/  LDG.E R13, desc[UR6][R14.64] ;  /* 0x000000060e0d7981 */ /* 0x000ee8000c1e1900 */
[----:B------:R-:W3:Y:S04]  /*00f0*/  LDG.E R9, desc[UR6][R14.64+0x40] ;  /* 0x000040060e097981 */ /* 0x000ee8000c1e1900 */
[----:B------:R-:W3:Y:S04]  /*0100*/  LDG.E R7, desc[UR6][R14.64+0x80] ;  /* 0x000080060e077981 */ /* 0x000ee8000c1e1900 */
[----:B------:R1:W3:Y:S01]  /*0110*/  LDG.E R5, desc[UR6][R14.64+0xc0] ;  /* 0x0000c0060e057981 */ /* 0x0002e2000c1e1900 */
[----:B------:R-:W1:Y:S01]  /*0120*/  S2UR UR5, SR_CgaCtaId ;  /* 0x00000000000579c3 */ /* 0x000e620000008800 */
[----:B------:R-:W-:-:S02]  /*0130*/  UMOV UR4, 0x400 ;  /* 0x0000040000047882 */ /* 0x000fc40000000000 */
[----:B01----:R-:W-:Y:S01]  /*0140*/  UPRMT UR4, UR5, 0x654, UR4 ;  /* 0x0000065405047896 */ /* 0x003fe20008000004 */
[----:B--2---:R-:W-:Y:S01]  /*0150*/  FMUL R10, R11, 1.4426950216293334961 ;  /* 0x3fb8aa3b0b0a7820 */ /* 0x004fe20000400000 */
[----:B----4-:R-:W-:-:S04]  /*0160*/  FMUL R18, R6, 1.4426950216293334961 ;  /* 0x3fb8aa3b06127820 */ /* 0x010fc80000400000 */
[----:B------:R-:W-:Y:S01]  /*0170*/  FSETP.GEU.AND P0, PT, R10, -126, PT ;  /* 0xc2fc00000a00780b */ /* 0x000fe20003f0e000 */
[----:B-----5:R-:W-:Y:S01]  /*0180*/  FMUL R19, R4, 1.4426950216293334961 ;  /* 0x3fb8aa3b04137820 */ /* 0x020fe20000400000 */
[----:B------:R-:W-:Y:S01]  /*0190*/  FSETP.GEU.AND P1, PT, R18, -126, PT ;  /* 0xc2fc00001200780b */ /* 0x000fe20003f2e000 */
[----:B------:R-:W-:-:S03]  /*01a0*/  FMUL R16, R8, 1.4426950216293334961 ;  /* 0x3fb8aa3b08107820 */ /* 0x000fc60000400000 */
[----:B------:R-:W-:Y:S02]  /*01b0*/  FSETP.GEU.AND P2, PT, R19, -126, PT ;  /* 0xc2fc00001300780b */ /* 0x000fe40003f4e000 */
[----:B------:R-:W-:-:S05]  /*01c0*/  FSETP.GEU.AND P3, PT, R16, -126, PT ;  /* 0xc2fc00001000780b */ /* 0x000fca0003f6e000 */
[----:B------:R-:W-:Y:S01]  /*01d0*/  @!P0 FMUL R10, R10, 0.5 ;  /* 0x3f0000000a0a8820 */ /* 0x000fe20000400000 */
[----:B---3--:R-:W-:Y:S01]  /*01e0*/  FSETP.NAN.FTZ.AND P5, PT, |R13|, |R13|, PT ;  /* 0x4000000d0d00720b */ /* 0x008fe20003fb8200 */
[----:B------:R-:W-:Y:S02]  /*01f0*/  @!P1 FMUL R18, R18, 0.5 ;  /* 0x3f00000012129820 */ /* 0x000fe40000400000 */
[----:B------:R0:W1:Y:S02]  /*0200*/  MUFU.EX2 R12, R10 ;  /* 0x0000000a000c7308 */ /* 0x0000640000000800 */
[----:B------:R-:W-:Y:S02]  /*0210*/  @!P2 FMUL R19, R19, 0.5 ;  /* 0x3f0000001313a820 */ /* 0x000fe40000400000 */
[----:B------:R-:W-:-:S04]  /*0220*/  @!P3 FMUL R16, R16, 0.5 ;  /* 0x3f0000001010b820 */ /* 0x000fc80000400000 */
[----:B------:R-:W2:Y:S01]  /*0230*/  MUFU.EX2 R15, R18 ;  /* 0x00000012000f7308 */ /* 0x000ea20000000800 */
[----:B0-----:R-:W-:Y:S01]  /*0240*/  HFMA2.MMA R10, -RZ, RZ, 1.5048828125, 33.21875 ;  /* 0x3e055027ff0a7435 */ /* 0x001fe200000001ff */
[----:B------:R-:W-:Y:S01]  /*0250*/  FMUL R24, R5, 8388608 ;  /* 0x4b00000005187820 */ /* 0x000fe20000400000 */
[----:B-1----:R-:W-:-:S05]  /*0260*/  @!P0 FMUL R12, R12, R12 ;  /* 0x0000000c0c0c8220 */ /* 0x002fca0000400000 */
[----:B------:R-:W0:Y:S01]  /*0270*/  MUFU.EX2 R17, R19 ;  /* 0x0000001300117308 */ /* 0x000e220000000800 */
[----:B------:R-:W-:-:S04]  /*0280*/  FSETP.GEU.AND P0, PT, R9, 1.175494350822287508e-38, PT ;  /* 0x008000000900780b */ /* 0x000fc80003f0e000 */
[----:B------:R-:W-:Y:S01]  /*0290*/  FSEL R27, RZ, -23, P0 ;  /* 0xc1b80000ff1b7808 */ /* 0x000fe20000000000 */
[----:B--2---:R-:W-:Y:S02]  /*02a0*/  @!P1 FMUL R15, R15, R15 ;  /* 0x0000000f0f0f9220 */ /* 0x004fe40000400000 */
[----:B------:R-:W1:Y:S01]  /*02b0*/  MUFU.EX2 R21, R16 ;  /* 0x0000001000157308 */ /* 0x000e620000000800 */
[----:B------:R-:W-:Y:S01]  /*02c0*/  FSETP.GEU.AND P1, PT, R13, 1.175494350822287508e-38, PT ;  /* 0x008000000d00780b */ /* 0x000fe20003f2e000 */
[----:B------:R-:W-:Y:S01]  /*02d0*/  FADD R12, R12, R15 ;  /* 0x0000000f0c0c7221 */ /* 0x000fe20000000000 */
[----:B0-----:R-:W-:-:S04]  /*02e0*/  @!P2 FMUL R17, R17, R17 ;  /* 0x000000111111a220 */ /* 0x001fc80000400000 */
[----:B------:R-:W-:Y:S01]  /*02f0*/  FADD R12, R12, R17 ;  /* 0x000000110c0c7221 */ /* 0x000fe20000000000 */
[----:B-1----:R-:W-:-:S04]  /*0300*/  @!P3 FMUL R21, R21, R21 ;  /* 0x000000151515b220 */ /* 0x002fc80000400000 */
[----:B------:R-:W-:Y:S01]  /*0310*/  FADD R14, R12, R21 ;  /* 0x000000150c0e7221 */ /* 0x000fe20000000000 */
[----:B------:R-:W-:-:S04]  /*0320*/  FMUL R12, R13, 8388608 ;  /* 0x4b0000000d0c7820 */ /* 0x000fc80000400000 */
[----:B------:R-:W-:Y:S02]  /*0330*/  FSETP.GEU.AND P2, PT, R14, 1.175494350822287508e-38, PT ;  /* 0x008000000e00780b */ /* 0x000fe40003f4e000 */
[----:B------:R-:W-:Y:S01]  /*0340*/  FSEL R19, R12, R13, !P1 ;  /* 0x0000000d0c137208 */ /* 0x000fe20004800000 */
[----:B------:R-:W-:Y:S01]  /*0350*/  FMUL R12, R9, 8388608 ;  /* 0x4b000000090c7820 */ /* 0x000fe20000400000 */
[----:B------:R-:W-:Y:S02]  /*0360*/  FSEL R20, RZ, -23, P2 ;  /* 0xc1b80000ff147808 */ /* 0x000fe40001000000 */
[----:B------:R-:W-:Y:S02]  /*0370*/  IADD3 R18, R19, -0x3f2aaaab, RZ ;  /* 0xc0d5555513127810 */ /* 0x000fe40007ffe0ff */
[----:B------:R-:W-:Y:S02]  /*0380*/  FSEL R12, R12, R9, !P0 ;  /* 0x000000090c0c7208 */ /* 0x000fe40004000000 */
[----:B------:R-:W-:-:S02]  /*0390*/  LOP3.LUT R18, R18, 0xff800000, RZ, 0xc0, !PT ;  /* 0xff80000012127812 */ /* 0x000fc400078ec0ff */
[----:B------:R-:W-:Y:S01]  /*03a0*/  IADD3 R23, R12, -0x3f2aaaab, RZ ;  /* 0xc0d555550c177810 */ /* 0x000fe20007ffe0ff */
[----:B------:R-:W-:Y:S01]  /*03b0*/  @!P2 FMUL R14, R14, 8388608 ;  /* 0x4b0000000e0ea820 */ /* 0x000fe20000400000 */
[----:B------:R-:W-:Y:S02]  /*03c0*/  IADD3 R15, R19, -R18, RZ ;  /* 0x80000012130f7210 */ /* 0x000fe40007ffe0ff */
[----:B------:R-:W-:Y:S02]  /*03d0*/  LOP3.LUT R23, R23, 0xff800000, RZ, 0xc0, !PT ;  /* 0xff80000017177812 */ /* 0x000fe400078ec0ff */
[----:B------:R-:W-:Y:S01]  /*03e0*/  IADD3 R21, R14, -0x3f2aaaab, RZ ;  /* 0xc0d555550e157810 */ /* 0x000fe20007ffe0ff */
[----:B------:R-:W-:Y:S01]  /*03f0*/  FADD R15, R15, -1 ;  /* 0xbf8000000f0f7421 */ /* 0x000fe20000000000 */
[----:B------:R-:W-:Y:S02]  /*0400*/  ISETP.GE.U32.AND P3, PT, R14, 0x7f800000, PT ;  /* 0x7f8000000e00780c */ /* 0x000fe40003f66070 */
[----:B------:R-:W-:-:S02]  /*0410*/  LOP3.LUT R21, R21, 0xff800000, RZ, 0xc0, !PT ;  /* 0xff80000015157812 */ /* 0x000fc400078ec0ff */
[----:B------:R-:W-:Y:S02]  /*0420*/  IADD3 R25, R12, -R23, RZ ;  /* 0x800000170c197210 */ /* 0x000fe40007ffe0ff */
[----:B------:R-:W-:Y:S02]  /*0430*/  IADD3 R17, R14, -R21, RZ ;  /* 0x800000150e117210 */ /* 0x000fe40007ffe0ff */
[----:B------:R-:W-:Y:S01]  /*0440*/  I2FP.F32.S32 R21, R21 ;  /* 0x0000001500157245 */ /* 0x000fe20000201400 */
[----:B------:R-:W-:Y:S01]  /*0450*/  FADD R25, R25, -1 ;  /* 0xbf80000019197421 */ /* 0x000fe20000000000 */
[----:B------:R-:W-:Y:S01]  /*0460*/  FSETP.NEU.AND P2, PT, R14, RZ, PT ;  /* 0x000000ff0e00720b */ /* 0x000fe20003f4d000 */
[----:B------:R-:W-:Y:S01]  /*0470*/  FADD R17, R17, -1 ;  /* 0xbf80000011117421 */ /* 0x000fe20000000000 */
[----:B------:R-:W-:Y:S01]  /*0480*/  I2FP.F32.S32 R18, R18 ;  /* 0x0000001200127245 */ /* 0x000fe20000201400 */
[----:B------:R-:W-:Y:S01]  /*0490*/  FFMA.FTZ R21, R21, 1.1920928955078125e-07, R20 ;  /* 0x3400000015157823 */ /* 0x000fe20000010014 */
[----:B------:R-:W-:Y:S01]  /*04a0*/  ISETP.GE.U32.AND P4, PT, R19, 0x7f800000, PT ;  /* 0x7f8000001300780c */ /* 0x000fe20003f86070 */
[----:B------:R-:W-:Y:S01]  /*04b0*/  FFMA.FTZ R16, R17, -R10, 0.14084610342979431152 ;  /* 0x3e1039f611107423 */ /* 0x000fe2000001080a */
[----:B------:R-:W-:-:S03]  /*04c0*/  ISETP.GE.U32.AND P0, PT, R12, 0x7f800000, PT ;  /* 0x7f8000000c00780c */ /* 0x000fc60003f06070 */
[----:B------:R-:W-:-:S04]  /*04d0*/  FFMA.FTZ R16, R17, R16, -0.12148627638816833496 ;  /* 0xbdf8cdcc11107423 */ /* 0x000fc80000010010 */
[----:B------:R-:W-:-:S04]  /*04e0*/  FFMA.FTZ R16, R17, R16, 0.13980610668659210205 ;  /* 0x3e0f295511107423 */ /* 0x000fc80000010010 */
[----:B------:R-:W-:-:S04]  /*04f0*/  FFMA.FTZ R16, R17, R16, -0.16684235632419586182 ;  /* 0xbe2ad8b911107423 */ /* 0x000fc80000010010 */
[----:B------:R-:W-:-:S04]  /*0500*/  FFMA.FTZ R16, R17, R16, 0.20012299716472625732 ;  /* 0x3e4ced0b11107423 */ /* 0x000fc80000010010 */
[----:B------:R-:W-:-:S04]  /*0510*/  FFMA.FTZ R16, R17, R16, -0.24999669194221496582 ;  /* 0xbe7fff2211107423 */ /* 0x000fc80000010010 */
[----:B------:R-:W-:Y:S01]  /*0520*/  FFMA.FTZ R22, R17, R16, 0.33333182334899902344 ;  /* 0x3eaaaa7811167423 */ /* 0x000fe20000010010 */
[----:B------:R-:W-:-:S03]  /*0530*/  FFMA.FTZ R16, R15, -R10, 0.14084610342979431152 ;  /* 0x3e1039f60f107423 */ /* 0x000fc6000001080a */
[----:B------:R-:W-:Y:S01]  /*0540*/  FFMA.FTZ R22, R17, R22, -0.5 ;  /* 0xbf00000011167423 */ /* 0x000fe20000010016 */
[----:B------:R-:W-:-:S03]  /*0550*/  FFMA.FTZ R16, R15, R16, -0.12148627638816833496 ;  /* 0xbdf8cdcc0f107423 */ /* 0x000fc60000010010 */
[----:B------:R-:W-:Y:S01]  /*0560*/  FMUL R22, R17, R22 ;  /* 0x0000001611167220 */ /* 0x000fe20000400000 */
[----:B------:R-:W-:-:S03]  /*0570*/  FFMA.FTZ R16, R15, R16, 0.13980610668659210205 ;  /* 0x3e0f29550f107423 */ /* 0x000fc60000010010 */
[----:B------:R-:W-:Y:S01]  /*0580*/  FFMA.FTZ R22, R17, R22, R17 ;  /* 0x0000001611167223 */ /* 0x000fe20000010011 */
[----:B------:R-:W-:Y:S01]  /*0590*/  FFMA.FTZ R20, R15, R16, -0.16684235632419586182 ;  /* 0xbe2ad8b90f147423 */ /* 0x000fe20000010010 */
[----:B------:R-:W-:Y:S02]  /*05a0*/  FSEL R17, RZ, -23, P1 ;  /* 0xc1b80000ff117808 */ /* 0x000fe40000800000 */
[----:B------:R-:W-:Y:S01]  /*05b0*/  FFMA.FTZ R16, R21, 0.69314718246459960938, R22 ;  /* 0x3f31721815107823 */ /* 0x000fe20000010016 */
[----:B------:R-:W-:Y:S01]  /*05c0*/  FFMA.FTZ R20, R15, R20, 0.20012299716472625732 ;  /* 0x3e4ced0b0f147423 */ /* 0x000fe20000010014 */
[----:B------:R-:W-:Y:S01]  /*05d0*/  @P3 MOV R21, 0x7f800000 ;  /* 0x7f80000000153802 */ /* 0x000fe20000000f00 */
[----:B------:R-:W-:Y:S01]  /*05e0*/  FMUL R22, R7, 8388608 ;  /* 0x4b00000007167820 */ /* 0x000fe20000400000 */
[----:B------:R-:W-:Y:S01]  /*05f0*/  FFMA.FTZ R17, R18, 1.1920928955078125e-07, R17 ;  /* 0x3400000012117823 */ /* 0x000fe20000010011 */
[----:B------:R-:W-:Y:S01]  /*0600*/  FFMA.FTZ R20, R15, R20, -0.24999669194221496582 ;  /* 0xbe7fff220f147423 */ /* 0x000fe20000010014 */
[----:B------:R-:W-:Y:S01]  /*0610*/  FSETP.GEU.AND P1, PT, R5, 1.175494350822287508e-38, PT ;  /* 0x008000000500780b */ /* 0x000fe20003f2e000 */
[----:B------:R-:W-:Y:S01]  /*0620*/  @P3 FFMA.FTZ R16, R14, R21, +INF ;  /* 0x7f8000000e103423 */ /* 0x000fe20000010015 */
[----:B------:R-:W-:Y:S01]  /*0630*/  FFMA.FTZ R14, R25, -R10, 0.14084610342979431152 ;  /* 0x3e1039f6190e7423 */ /* 0x000fe2000001080a */
[----:B------:R-:W-:Y:S01]  /*0640*/  FFMA.FTZ R20, R15, R20, 0.33333182334899902344 ;  /* 0x3eaaaa780f147423 */ /* 0x000fe20000010014 */
[----:B------:R-:W-:-:S02]  /*0650*/  FSETP.GEU.AND P3, PT, R7, 1.175494350822287508e-38, PT ;  /* 0x008000000700780b */ /* 0x000fc40003f6e000 */
[----:B------:R-:W-:Y:S01]  /*0660*/  FFMA.FTZ R14, R25, R14, -0.12148627638816833496 ;  /* 0xbdf8cdcc190e7423 */ /* 0x000fe2000001000e */
[----:B------:R-:W-:-:S03]  /*0670*/  FFMA.FTZ R20, R15, R20, -0.5 ;  /* 0xbf0000000f147423 */ /* 0x000fc60000010014 */
[----:B------:R-:W-:Y:S01]  /*0680*/  FFMA.FTZ R14, R25, R14, 0.13980610668659210205 ;  /* 0x3e0f2955190e7423 */ /* 0x000fe2000001000e */
[----:B------:R-:W-:-:S03]  /*0690*/  FMUL R20, R15, R20 ;  /* 0x000000140f147220 */ /* 0x000fc60000400000 */
[----:B------:R-:W-:Y:S01]  /*06a0*/  FFMA.FTZ R18, R25, R14, -0.16684235632419586182 ;  /* 0xbe2ad8b919127423 */ /* 0x000fe2000001000e */
[----:B------:R-:W-:Y:S01]  /*06b0*/  FFMA.FTZ R20, R15, R20, R15 ;  /* 0x000000140f147223 */ /* 0x000fe2000001000f */
[----:B------:R-:W-:Y:S02]  /*06c0*/  FSEL R14, R22, R7, !P3 ;  /* 0x00000007160e7208 */ /* 0x000fe40005800000 */
[----:B------:R-:W-:Y:S01]  /*06d0*/  FFMA.FTZ R18, R25, R18, 0.20012299716472625732 ;  /* 0x3e4ced0b19127423 */ /* 0x000fe20000010012 */
[----:B------:R-:W-:Y:S01]  /*06e0*/  FSEL R15, R24, R5, !P1 ;  /* 0x00000005180f7208 */ /* 0x000fe20004800000 */
[----:B------:R-:W-:Y:S01]  /*06f0*/  FFMA.FTZ R20, R17, 0.69314718246459960938, R20 ;  /* 0x3f31721811147823 */ /* 0x000fe20000010014 */
[----:B------:R-:W-:Y:S01]  /*0700*/  IADD3 R17, R14, -0x3f2aaaab, RZ ;  /* 0xc0d555550e117810 */ /* 0x000fe20007ffe0ff */
[C---:B------:R-:W-:Y:S01]  /*0710*/  FFMA.FTZ R18, R25.reuse, R18, -0.24999669194221496582 ;  /* 0xbe7fff2219127423 */ /* 0x040fe20000010012 */
[----:B------:R-:W-:Y:S02]  /*0720*/  IADD3 R21, R15, -0x3f2aaaab, RZ ;  /* 0xc0d555550f157810 */ /* 0x000fe40007ffe0ff */
[----:B------:R-:W-:Y:S01]  /*0730*/  @P4 MOV R24, 0x7f800000 ;  /* 0x7f80000000184802 */ /* 0x000fe20000000f00 */
[----:B------:R-:W-:Y:S01]  /*0740*/  FFMA.FTZ R22, R25, R18, 0.33333182334899902344 ;  /* 0x3eaaaa7819167423 */ /* 0x000fe20000010012 */
[----:B------:R-:W-:-:S02]  /*0750*/  LOP3.LUT R17, R17, 0xff800000, RZ, 0xc0, !PT ;  /* 0xff80000011117812 */ /* 0x000fc400078ec0ff */
[----:B------:R-:W-:Y:S01]  /*0760*/  LOP3.LUT R18, R21, 0xff800000, RZ, 0xc0, !PT ;  /* 0xff80000015127812 */ /* 0x000fe200078ec0ff */
[----:B------:R-:W-:Y:S01]  /*0770*/  @P4 FFMA.FTZ R20, R19, R24, +INF ;  /* 0x7f80000013144423 */ /* 0x000fe20000010018 */
[----:B------:R-:W-:Y:S01]  /*0780*/  IADD3 R21, R14, -R17, RZ ;  /* 0x800000110e157210 */ /* 0x000fe20007ffe0ff */
[----:B------:R-:W-:Y:S01]  /*0790*/  FFMA.FTZ R22, R25, R22, -0.5 ;  /* 0xbf00000019167423 */ /* 0x000fe20000010016 */
[----:B------:R-:W-:Y:S02]  /*07a0*/  IADD3 R24, R15, -R18, RZ ;  /* 0x800000120f187210 */ /* 0x000fe40007ffe0ff */
[----:B------:R-:W-:Y:S01]  /*07b0*/  FSETP.NEU.AND P4, PT, R19, RZ, PT ;  /* 0x000000ff1300720b */ /* 0x000fe20003f8d000 */
[----:B------:R-:W-:Y:S01]  /*07c0*/  FADD R19, R21, -1 ;  /* 0xbf80000015137421 */ /* 0x000fe20000000000 */
[----:B------:R-:W-:Y:S01]  /*07d0*/  FMUL R22, R25, R22 ;  /* 0x0000001619167220 */ /* 0x000fe20000400000 */
[----:B------:R-:W-:Y:S01]  /*07e0*/  FADD R21, R24, -1 ;  /* 0xbf80000018157421 */ /* 0x000fe20000000000 */
[----:B------:R-:W-:Y:S01]  /*07f0*/  FSEL R24, R20, -INF , P4 ;  /* 0xff80000014187808 */ /* 0x000fe20002000000 */
[----:B------:R-:W-:Y:S01]  /*0800*/  FFMA.FTZ R20, R19, -R10, 0.14084610342979431152 ;  /* 0x3e1039f613147423 */ /* 0x000fe2000001080a */
[----:B------:R-:W-:Y:S01]  /*0810*/  FFMA.FTZ R25, R25, R22, R25 ;  /* 0x0000001619197223 */ /* 0x000fe20000010019 */
[----:B------:R-:W-:Y:S01]  /*0820*/  FFMA.FTZ R22, R21, -R10, 0.14084610342979431152 ;  /* 0x3e1039f615167423 */ /* 0x000fe2000001080a */
[----:B------:R-:W-:Y:S01]  /*0830*/  FSETP.NEU.AND P4, PT, R13, RZ, PT ;  /* 0x000000ff0d00720b */ /* 0x000fe20003f8d000 */
[----:B------:R-:W-:Y:S01]  /*0840*/  FFMA.FTZ R20, R19, R20, -0.12148627638816833496 ;  /* 0xbdf8cdcc13147423 */ /* 0x000fe20000010014 */
[----:B------:R-:W-:Y:S01]  /*0850*/  FMUL R24, R13, R24 ;  /* 0x000000180d187220 */ /* 0x000fe20000400000 */
[----:B------:R-:W-:Y:S01]  /*0860*/  FFMA.FTZ R22, R21, R22, -0.12148627638816833496 ;  /* 0xbdf8cdcc15167423 */ /* 0x000fe20000010016 */
[----:B------:R-:W-:Y:S01]  /*0870*/  I2FP.F32.S32 R10, R23 ;  /* 0x00000017000a7245 */ /* 0x000fe20000201400 */
[----:B------:R-:W-:Y:S01]  /*0880*/  FFMA.FTZ R20, R19, R20, 0.13980610668659210205 ;  /* 0x3e0f295513147423 */ /* 0x000fe20000010014 */
[----:B------:R-:W-:Y:S01]  /*0890*/  FSEL R23, R16, -INF , P2 ;  /* 0xff80000010177808 */ /* 0x000fe20001000000 */
[----:B------:R-:W-:Y:S01]  /*08a0*/  FFMA.FTZ R22, R21, R22, 0.13980610668659210205 ;  /* 0x3e0f295515167423 */ /* 0x000fe20000010016 */
[----:B------:R-:W-:Y:S01]  /*08b0*/  FSEL R24, R24, RZ, P4 ;  /* 0x000000ff18187208 */ /* 0x000fe20002000000 */
[----:B------:R-:W-:Y:S01]  /*08c0*/  FFMA.FTZ R20, R19, R20, -0.16684235632419586182 ;  /* 0xbe2ad8b913147423 */ /* 0x000fe20000010014 */
[----:B------:R-:W-:Y:S01]  /*08d0*/  FFMA.FTZ R10, R10, 1.1920928955078125e-07, R27 ;  /* 0x340000000a0a7823 */ /* 0x000fe2000001001b */
[----:B------:R-:W-:Y:S01]  /*08e0*/  FFMA.FTZ R22, R21, R22, -0.16684235632419586182 ;  /* 0xbe2ad8b915167423 */ /* 0x000fe20000010016 */
[----:B------:R-:W-:Y:S01]  /*08f0*/  FSEL R24, R24, +QNAN , !P5 ;  /* 0x7fc0000018187808 */ /* 0x000fe20006800000 */
[----:B------:R-:W-:Y:S01]  /*0900*/  FFMA.FTZ R20, R19, R20, 0.20012299716472625732 ;  /* 0x3e4ced0b13147423 */ /* 0x000fe20000010014 */
[----:B------:R-:W-:Y:S01]  /*0910*/  FADD R11, R11, -R23 ;  /* 0x800000170b0b7221 */ /* 0x000fe20000000000 */
[----:B------:R-:W-:Y:S01]  /*0920*/  FFMA.FTZ R22, R21, R22, 0.20012299716472625732 ;  /* 0x3e4ced0b15167423 */ /* 0x000fe20000010016 */
[----:B------:R-:W-:Y:S01]  /*0930*/  FFMA.FTZ R25, R10, 0.69314718246459960938, R25 ;  /* 0x3f3172180a197823 */ /* 0x000fe20000010019 */
[----:B------:R-:W-:Y:S01]  /*0940*/  FFMA.FTZ R20, R19, R20, -0.24999669194221496582 ;  /* 0xbe7fff2213147423 */ /* 0x000fe20000010014 */
[----:B------:R-:W-:Y:S01]  /*0950*/  FFMA R13, R13, -R11, R24 ;  /* 0x8000000b0d0d7223 */ /* 0x000fe20000000018 */
[----:B------:R-:W-:Y:S01]  /*0960*/  FSEL R11, RZ, -23, P1 ;  /* 0xc1b80000ff0b7808 */ /* 0x000fe20000800000 */
[----:B------:R-:W-:Y:S01]  /*0970*/  FFMA.FTZ R22, R21, R22, -0.24999669194221496582 ;  /* 0xbe7fff2215167423 */ /* 0x000fe20000010016 */
[----:B------:R-:W-:Y:S01]  /*0980*/  ISETP.GE.U32.AND P1, PT, R14, 0x7f800000, PT ;  /* 0x7f8000000e00780c */ /* 0x000fe20003f26070 */
[----:B------:R-:W-:Y:S01]  /*0990*/  FFMA.FTZ R20, R19, R20, 0.33333182334899902344 ;  /* 0x3eaaaa7813147423 */ /* 0x000fe20000010014 */
[----:B------:R-:W-:Y:S01]  /*09a0*/  FSEL R10, RZ, -23, P3 ;  /* 0xc1b80000ff0a7808 */ /* 0x000fe20001800000 */
[----:B------:R-:W-:Y:S01]  /*09b0*/  FFMA.FTZ R22, R21, R22, 0.33333182334899902344 ;  /* 0x3eaaaa7815167423 */ /* 0x000fe20000010016 */
[----:B------:R-:W-:Y:S01]  /*09c0*/  I2FP.F32.S32 R17, R17 ;  /* 0x0000001100117245 */ /* 0x000fe20000201400 */
[----:B------:R-:W-:Y:S01]  /*09d0*/  FFMA.FTZ R20, R19, R20, -0.5 ;  /* 0xbf00000013147423 */ /* 0x000fe20000010014 */
[----:B------:R-:W-:Y:S01]  /*09e0*/  ISETP.GE.U32.AND P2, PT, R15, 0x7f800000, PT ;  /* 0x7f8000000f00780c */ /* 0x000fe20003f46070 */
[----:B------:R-:W-:Y:S01]  /*09f0*/  FFMA.FTZ R22, R21, R22, -0.5 ;  /* 0xbf00000015167423 */ /* 0x000fe20000010016 */
[----:B------:R-:W-:Y:S01]  /*0a00*/  I2FP.F32.S32 R18, R18 ;  /* 0x0000001200127245 */ /* 0x000fe20000201400 */
[----:B------:R-:W-:Y:S01]  /*0a10*/  FFMA.FTZ R10, R17, 1.1920928955078125e-07, R10 ;  /* 0x34000000110a7823 */ /* 0x000fe2000001000a */
[----:B------:R-:W-:Y:S01]  /*0a20*/  @P0 MOV R17, 0x7f800000 ;  /* 0x7f80000000110802 */ /* 0x000fe20000000f00 */
[----:B------:R-:W-:Y:S01]  /*0a30*/  FMUL R20, R19, R20 ;  /* 0x0000001413147220 */ /* 0x000fe20000400000 */
[----:B------:R-:W-:Y:S01]  /*0a40*/  FMUL R22, R21, R22 ;  /* 0x0000001615167220 */ /* 0x000fe20000400000 */
[----:B------:R-:W-:Y:S01]  /*0a50*/  FSETP.NEU.AND P3, PT, R12, RZ, PT ;  /* 0x000000ff0c00720b */ /* 0x000fe20003f6d000 */
[----:B------:R-:W-:Y:S01]  /*0a60*/  FFMA.FTZ R11, R18, 1.1920928955078125e-07, R11 ;  /* 0x34000000120b7823 */ /* 0x000fe2000001000b */
[----:B------:R-:W-:Y:S01]  /*0a70*/  @P0 FFMA.FTZ R25, R12, R17, +INF ;  /* 0x7f8000000c190423 */ /* 0x000fe20000010011 */
[----:B------:R-:W-:Y:S01]  /*0a80*/  FFMA.FTZ R19, R19, R20, R19 ;  /* 0x0000001413137223 */ /* 0x000fe20000010013 */
[----:B------:R-:W-:Y:S01]  /*0a90*/  @P1 MOV R17, 0x7f800000 ;  /* 0x7f80000000111802 */ /* 0x000fe20000000f00 */
[----:B------:R-:W-:Y:S01]  /*0aa0*/  FFMA.FTZ R22, R21, R22, R21 ;  /* 0x0000001615167223 */ /* 0x000fe20000010015 */
[----:B------:R-:W-:Y:S01]  /*0ab0*/  @P2 MOV R16, 0x7f800000 ;  /* 0x7f80000000102802 */ /* 0x000fe20000000f00 */
[----:B------:R-:W-:Y:S01]  /*0ac0*/  FFMA.FTZ R10, R10, 0.69314718246459960938, R19 ;  /* 0x3f3172180a0a7823 */ /* 0x000fe20000010013 */
[----:B------:R-:W-:Y:S01]  /*0ad0*/  FSEL R12, R25, -INF , P3 ;  /* 0xff800000190c7808 */ /* 0x000fe20001800000 */
[C---:B------:R-:W-:Y:S01]  /*0ae0*/  @P1 FFMA.FTZ R10, R14.reuse, R17, +INF ;  /* 0x7f8000000e0a1423 */ /* 0x040fe20000010011 */
[----:B------:R-:W-:Y:S01]  /*0af0*/  FSETP.NEU.AND P0, PT, R14, RZ, PT ;  /* 0x000000ff0e00720b */ /* 0x000fe20003f0d000 */
[----:B------:R-:W-:Y:S01]  /*0b00*/  FFMA.FTZ R11, R11, 0.69314718246459960938, R22 ;  /* 0x3f3172180b0b7823 */ /* 0x000fe20000010016 */
[C---:B------:R-:W-:Y:S01]  /*0b10*/  @P2 FFMA.FTZ R11, R15.reuse, R16, +INF ;  /* 0x7f8000000f0b2423 */ /* 0x040fe20000010010 */
[----:B------:R-:W-:Y:S01]  /*0b20*/  FSETP.NEU.AND P3, PT, R15, RZ, PT ;  /* 0x000000ff0f00720b */ /* 0x000fe20003f6d000 */
[C---:B------:R-:W-:Y:S01]  /*0b30*/  FMUL R12, R9.reuse, R12 ;  /* 0x0000000c090c7220 */ /* 0x040fe20000400000 */
[----:B------:R-:W-:Y:S01]  /*0b40*/  FSEL R14, R10, -INF , P0 ;  /* 0xff8000000a0e7808 */ /* 0x000fe20000000000 */
[--C-:B------:R-:W-:Y:S01]  /*0b50*/  FADD R6, R6, -R23.reuse ;  /* 0x8000001706067221 */ /* 0x100fe20000000000 */
[----:B------:R-:W-:Y:S01]  /*0b60*/  FSETP.NEU.AND P1, PT, R9, RZ, PT ;  /* 0x000000ff0900720b */ /* 0x000fe20003f2d000 */
[--C-:B------:R-:W-:Y:S01]  /*0b70*/  FADD R4, R4, -R23.reuse ;  /* 0x8000001704047221 */ /* 0x100fe20000000000 */
[----:B------:R-:W-:Y:S01]  /*0b80*/  FSEL R10, R11, -INF , P3 ;  /* 0xff8000000b0a7808 */ /* 0x000fe20001800000 */
[----:B------:R-:W-:Y:S01]  /*0b90*/  FMUL R14, R7, R14 ;  /* 0x0000000e070e7220 */ /* 0x000fe20000400000 */
[----:B------:R-:W-:Y:S01]  /*0ba0*/  FSETP.NAN.FTZ.AND P2, PT, |R9|, |R9|, PT ;  /* 0x400000090900720b */ /* 0x000fe20003f58200 */
[----:B------:R-:W-:Y:S01]  /*0bb0*/  FADD R8, R8, -R23 ;  /* 0x8000001708087221 */ /* 0x000fe20000000000 */
[----:B------:R-:W-:Y:S01]  /*0bc0*/  FSETP.NEU.AND P0, PT, R7, RZ, PT ;  /* 0x000000ff0700720b */ /* 0x000fe20003f0d000 */
[----:B------:R-:W-:Y:S01]  /*0bd0*/  FMUL R10, R5, R10 ;  /* 0x0000000a050a7220 */ /* 0x000fe20000400000 */
[----:B------:R-:W-:-:S02]  /*0be0*/  FSEL R12, R12, RZ, P1 ;  /* 0x000000ff0c0c7208 */ /* 0x000fc40000800000 */
[----:B------:R-:W-:Y:S02]  /*0bf0*/  FSETP.NAN.FTZ.AND P3, PT, |R7|, |R7|, PT ;  /* 0x400000070700720b */ /* 0x000fe40003f78200 */
[----:B------:R-:W-:Y:S02]  /*0c00*/  FSEL R12, R12, +QNAN , !P2 ;  /* 0x7fc000000c0c7808 */ /* 0x000fe40005000000 */
[----:B------:R-:W-:Y:S02]  /*0c10*/  FSETP.NEU.AND P1, PT, R5, RZ, PT ;  /* 0x000000ff0500720b */ /* 0x000fe40003f2d000 */
[----:B------:R-:W-:Y:S01]  /*0c20*/  FSEL R14, R14, RZ, P0 ;  /* 0x000000ff0e0e7208 */ /* 0x000fe20000000000 */
[----:B------:R-:W-:Y:S01]  /*0c30*/  FFMA R6, R9, -R6, R12 ;  /* 0x8000000609067223 */ /* 0x000fe2000000000c */
[----:B------:R-:W-:Y:S02]  /*0c40*/  FSETP.NAN.FTZ.AND P0, PT, |R5|, |R5|, PT ;  /* 0x400000050500720b */ /* 0x000fe40003f18200 */
[----:B------:R-:W-:Y:S01]  /*0c50*/  FSEL R10, R10, RZ, P1 ;  /* 0x000000ff0a0a7208 */ /* 0x000fe20000800000 */
[----:B------:R-:W-:Y:S01]  /*0c60*/  FADD R6, R6, R13 ;  /* 0x0000000d06067221 */ /* 0x000fe20000000000 */
[----:B------:R-:W-:-:S02]  /*0c70*/  FSEL R14, R14, +QNAN , !P3 ;  /* 0x7fc000000e0e7808 */ /* 0x000fc40005800000 */
[----:B------:R-:W-:Y:S02]  /*0c80*/  FSEL R10, R10, +QNAN , !P0 ;  /* 0x7fc000000a0a7808 */ /* 0x000fe40004000000 */
[C---:B------:R-:W-:Y:S01]  /*0c90*/  LOP3.LUT P0, RZ, R0.reuse, 0x1f, RZ, 0xc0, !PT ;  /* 0x0000001f00ff7812 */ /* 0x040fe2000780c0ff */
[----:B------:R-:W-:Y:S01]  /*0ca0*/  FFMA R7, R7, -R4, R14 ;  /* 0x8000000407077223 */ /* 0x000fe2000000000e */
[----:B------:R-:W-:Y:S01]  /*0cb0*/  ISETP.GE.AND P1, PT, R0, 0x2, PT ;  /* 0x000000020000780c */ /* 0x000fe20003f26270 */
[----:B------:R-:W-:Y:S02]  /*0cc0*/  FFMA R8, R5, -R8, R10 ;  /* 0x8000000805087223 */ /* 0x000fe4000000000a */
[----:B------:R-:W-:-:S04]  /*0cd0*/  FADD R7, R6, R7 ;  /* 0x0000000706077221 */ /* 0x000fc80000000000 */
[----:B------:R-:W-:-:S04]  /*0ce0*/  FADD R7, R8, R7 ;  /* 0x0000000708077221 */ /* 0x000fc80000000000 */
[----:B------:R-:W-:-:S04]  /*0cf0*/  FMUL R7, R7, 0.25 ;  /* 0x3e80000007077820 */ /* 0x000fc80000400000 */
[----:B------:R-:W-:-:S06]  /*0d00*/  FMUL R4, R7, 100 ;  /* 0x42c8000007047820 */ /* 0x000fcc0000400000 */
[----:B------:R-:W0:Y:S02]  /*0d10*/  SHFL.BFLY PT, R4, R4, 0x10, 0x1f ;  /* 0x0e001f0004047f89 */ /* 0x000e2400000e0000 */
[----:B0-----:R-:W-:Y:S01]  /*0d20*/  FFMA R7, R7, 100, R4 ;  /* 0x42c8000007077823 */ /* 0x001fe20000000004 */
[----:B------:R-:W-:-:S04]  /*0d30*/  SHF.R.U32.HI R4, RZ, 0x3, R0 ;  /* 0x00000003ff047819 */ /* 0x000fc80000011600 */
[----:B------:R-:W0:Y:S01]  /*0d40*/  SHFL.BFLY PT, R6, R7, 0x8, 0x1f ;  /* 0x0d001f0007067f89 */ /* 0x000e2200000e0000 */
[----:B------:R-:W-:Y:S01]  /*0d50*/  LOP3.LUT R4, R4, 0x4, RZ, 0xc0, !PT ;  /* 0x0000000404047812 */ /* 0x000fe200078ec0ff */
[----:B0-----:R-:W-:-:S05]  /*0d60*/  FADD R6, R7, R6 ;  /* 0x0000000607067221 */ /* 0x001fca0000000000 */
[----:B------:R-:W0:Y:S02]  /*0d70*/  SHFL.BFLY PT, R5, R6, 0x4, 0x1f ;  /* 0x0c801f0006057f89 */ /* 0x000e2400000e0000 */
[----:B0-----:R-:W-:-:S05]  /*0d80*/  FADD R5, R6, R5 ;  /* 0x0000000506057221 */ /* 0x001fca0000000000 */
[----:B------:R-:W0:Y:S02]  /*0d90*/  SHFL.BFLY PT, R8, R5, 0x2, 0x1f ;  /* 0x0c401f0005087f89 */ /* 0x000e2400000e0000 */
[----:B0-----:R-:W-:Y:S01]  /*0da0*/  FADD R8, R5, R8 ;  /* 0x0000000805087221 */ /* 0x001fe20000000000 */
[----:B------:R-:W-:-:S04]  /*0db0*/  LOP3.LUT R5, R0, 0x1, RZ, 0xc0, !PT ;  /* 0x0000000100057812 */ /* 0x000fc800078ec0ff */
[----:B------:R-:W0:Y:S02]  /*0dc0*/  SHFL.BFLY PT, R9, R8, 0x1, 0x1f ;  /* 0x0c201f0008097f89 */ /* 0x000e2400000e0000 */
[----:B0-----:R-:W-:-:S05]  /*0dd0*/  FADD R9, R8, R9 ;  /* 0x0000000908097221 */ /* 0x001fca0000000000 */
[----:B------:R-:W-:Y:S01]  /*0de0*/  @!P0 STS [R4+UR4], R9 ;  /* 0x0000000904008988 */ /* 0x000fe20008000804 */
[----:B------:R-:W-:Y:S01]  /*0df0*/  BAR.SYNC.DEFER_BLOCKING 0x0 ;  /* 0x0000000000007b1d */ /* 0x000fe20000010000 */
[----:B------:R-:W-:-:S04]  /*0e00*/  ISETP.NE.U32.AND P0, PT, R5, 0x1, PT ;  /* 0x000000010500780c */ /* 0x000fc80003f05070 */
[----:B------:R-:W-:Y:S01]  /*0e10*/  ISETP.LT.AND P0, PT, R0, 0x2, P0 ;  /* 0x000000020000780c */ /* 0x000fe20000701270 */
[----:B------:R-:W0:Y:S04]  /*0e20*/  @!P1 LDS R3, [R2+UR4] ;  /* 0x0000000402039984 */ /* 0x000e280008000800 */
[----:B0-----:R-:W0:Y:S02]  /*0e30*/  SHFL.BFLY PT, R6, R3, 0x1, 0x1f ;  /* 0x0c201f0003067f89 */ /* 0x001e2400000e0000 */
[----:B0-----:R-:W-:-:S06]  /*0e40*/  FADD R5, R3, R6 ;  /* 0x0000000603057221 */ /* 0x001fcc0000000000 */
[----:B------:R0:W-:Y:S01]  /*0e50*/  @P0 STS [R2+UR4], R5 ;  /* 0x0000000502000988 */ /* 0x0001e20008000804 */
[----:B------:R-:W-:Y:S01]  /*0e60*/  BAR.SYNC.DEFER_BLOCKING 0x0 ;  /* 0x0000000000007b1d */ /* 0x000fe20000010000 */
[----:B------:R-:W-:-:S05]  /*0e70*/  LOP3.LUT P0, RZ, R0, 0x3f, RZ, 0xc0, !PT ;  /* 0x0000003f00ff7812 */ /* 0x000fca000780c0ff */
[----:B------:R-:W1:Y:S02]  /*0e80*/  LDS R6, [UR4] ;  /* 0x00000004ff067984 */ /* 0x000e640008000800 */
[----:B------:R-:W-:Y:S06]  /*0e90*/  BAR.SYNC.DEFER_BLOCKING 0x0 ;  /* 0x0000000000007b1d */ /* 0x000fec0000010000 */
[----:B0-----:R-:W-:Y:S05]  /*0ea0*/  @P0 EXIT ;  /* 0x000000000000094d */ /* 0x001fea0003800000 */
[----:B------:R-:W0:Y:S01]  /*0eb0*/  LDC.64 R2, c[0x0][0x210] ;  /* 0x00008400ff027b82 */ /* 0x000e220000000a00 */
[----:B-1----:R-:W-:-:S05]  /*0ec0*/  FMUL R5, R6, 0.015625 ;  /* 0x3c80000006057820 */ /* 0x002fca0000400000 */
[----:B0-----:R-:W-:Y:S01]  /*0ed0*/  STG.E desc[UR6][R2.64], R5 ;  /* 0x0000000502007986 */ /* 0x001fe2000c101906 */
[----:B------:R-:W-:Y:S05]  /*0ee0*/  EXIT ;  /* 0x000000000000794d */ /* 0x000fea0003800000 */
.L_x_0:
[----:B------:R-:W-:-:S00]  /*0ef0*/  BRA `(.L_x_0) ;  /* 0xfffffffc00fc7947 */ /* 0x000fc0000383ffff */
[----:B------:R-:W-:-:S00]  /*0f00*/  NOP ;  /* 0x0000000000007918 */ /* 0x000fc00000000000 */
[----:B------:R-:W-:-:S00]  /*0f10*/  NOP ;  /* 0x0000000000007918 */ /* 0x000fc00000000000 */
[----:B------:R-:W-:-:S00]  /*0f20*/  NOP ;  /* 0x0000000000007918 */ /* 0x000fc00000000000 */
[----:B------:R-:W-:-:S00]  /*0f30*/  NOP ;  /* 0x0000000000007918 */ /* 0x000fc00000000000 */
[----:B------:R-:W-:-:S00]  /*0f40*/  NOP ;  /* 0x0000000000007918 */ /* 0x000fc00000000000 */
[----:B------:R-:W-:-:S00]  /*0f50*/  NOP ;  /* 0x0000000000007918 */ /* 0x000fc00000000000 */
[----:B------:R-:W-:-:S00]  /*0f60*/  NOP ;  /* 0x0000000000007918 */ /* 0x000fc00000000000 */
[----:B------:R-:W-:-:S00]  /*0f70*/  NOP ;  /* 0x0000000000007918 */ /* 0x000fc00000000000 */
.L_x_1:


//--------------------- .nv.global.init           --------------------------
	.section	.nv.global.init,"aw",@progbits
.nv.global.init:
	.type		_$_str,@object
	.size		_$_str,(.L_0 - _$_str)
_$_str:
        /*0000*/ 	.byte	0x5f, 0x5f, 0x43, 0x55, 0x44, 0x41, 0x5f, 0x46, 0x54, 0x5a, 0x00
.L_0:


//--------------------- .nv.shared.triton_per_fused__log_softmax_mean_mul_sub_xlogy_3 --------------------------
	.section	.nv.shared.triton_per_fused__log_softmax_mean_mul_sub_xlogy_3,"aw",@nobits
	.sectionflags	@""
	.align	16
	.zero		1024


//--------------------- .nv.constant0.triton_per_fused__log_softmax_mean_mul_sub_xlogy_3 --------------------------
	.section	.nv.constant0.triton_per_fused__log_softmax_mean_mul_sub_xlogy_3,"a",@progbits
	.sectionflags	@""
	.align	4
.nv.constant0.triton_per_fused__log_softmax_mean_mul_sub_xlogy_3:
	.zero		556
